	.headerflags	@"EF_CUDA_TEXMODE_UNIFIED EF_CUDA_64BIT_ADDRESS EF_CUDA_ACCELERATORS EF_CUDA_SM90 EF_CUDA_VIRTUAL_SM(EF_CUDA_SM90)"
	.elftype	@"ET_EXEC"


//--------------------- .nv.info                  --------------------------
	.section	.nv.info,"",@"SHT_CUDA_INFO"
	.align	4


	//----- nvinfo : EIATTR_REGCOUNT
	.align		4
        /*0000*/ 	.byte	0x04, 0x2f
        /*0002*/ 	.short	(.L_3 - .L_2)
	.align		4
.L_2:
        /*0004*/ 	.word	index@(triton_poi_fused__native_batch_norm_legit_no_training_clone_relu_1)
        /*0008*/ 	.word	0x00000014


	//----- nvinfo : EIATTR_MIN_STACK_SIZE
	.align		4
.L_3:
        /*000c*/ 	.byte	0x04, 0x12
        /*000e*/ 	.short	(.L_5 - .L_4)
	.align		4
.L_4:
        /*0010*/ 	.word	index@(triton_poi_fused__native_batch_norm_legit_no_training_clone_relu_1)
        /*0014*/ 	.word	0x00000000


	//----- nvinfo : EIATTR_FRAME_SIZE
	.align		4
.L_5:
        /*0018*/ 	.byte	0x04, 0x11
        /*001a*/ 	.short	(.L_7 - .L_6)
	.align		4
.L_6:
        /*001c*/ 	.word	index@(triton_poi_fused__native_batch_norm_legit_no_training_clone_relu_1)
        /*0020*/ 	.word	0x00000000


	//----- nvinfo : EIATTR_MIN_STACK_SIZE
	.align		4
.L_7:
        /*0024*/ 	.byte	0x04, 0x12
        /*0026*/ 	.short	(.L_9 - .L_8)
	.align		4
.L_8:
        /*0028*/ 	.word	index@(triton_poi_fused__native_batch_norm_legit_no_training_clone_relu_1)
        /*002c*/ 	.word	0x00000000
.L_9:


//--------------------- .nv.info.triton_poi_fused__native_batch_norm_legit_no_training_clone_relu_1 --------------------------
	.section	.nv.info.triton_poi_fused__native_batch_norm_legit_no_training_clone_relu_1,"",@"SHT_CUDA_INFO"
	.sectionflags	@""
	.align	4


	//----- nvinfo : EIATTR_CUDA_API_VERSION
	.align		4
        /*0000*/ 	.byte	0x04, 0x37
        /*0002*/ 	.short	(.L_11 - .L_10)
.L_10:
        /*0004*/ 	.word	0x0000007c


	//----- nvinfo : EIATTR_KPARAM_INFO
	.align		4
.L_11:
        /*0008*/ 	.byte	0x04, 0x17
        /*000a*/ 	.short	(.L_13 - .L_12)
.L_12:
        /*000c*/ 	.word	0x00000000
        /*0010*/ 	.short	0x0006
        /*0012*/ 	.short	0x0030
        /*0014*/ 	.byte	0x00, 0xf0, 0x11, 0x00


	//----- nvinfo : EIATTR_KPARAM_INFO
	.align		4
.L_13:
        /*0018*/ 	.byte	0x04, 0x17
        /*001a*/ 	.short	(.L_15 - .L_14)
.L_14:
        /*001c*/ 	.word	0x00000000
        /*0020*/ 	.short	0x0005
        /*0022*/ 	.short	0x0028
        /*0024*/ 	.byte	0x00, 0xf4, 0x21, 0x00


	//----- nvinfo : EIATTR_KPARAM_INFO
	.align		4
.L_15:
        /*0028*/ 	.byte	0x04, 0x17
        /*002a*/ 	.short	(.L_17 - .L_16)
.L_16:
        /*002c*/ 	.word	0x00000000
        /*0030*/ 	.short	0x0004
        /*0032*/ 	.short	0x0020
        /*0034*/ 	.byte	0x00, 0xf4, 0x21, 0x00


	//----- nvinfo : EIATTR_KPARAM_INFO
	.align		4
.L_17:
        /*0038*/ 	.byte	0x04, 0x17
        /*003a*/ 	.short	(.L_19 - .L_18)
.L_18:
        /*003c*/ 	.word	0x00000000
        /*0040*/ 	.short	0x0003
        /*0042*/ 	.short	0x0018
        /*0044*/ 	.byte	0x00, 0xf4, 0x21, 0x00


	//----- nvinfo : EIATTR_KPARAM_INFO
	.align		4
.L_19:
        /*0048*/ 	.byte	0x04, 0x17
        /*004a*/ 	.short	(.L_21 - .L_20)
.L_20:
        /*004c*/ 	.word	0x00000000
        /*0050*/ 	.short	0x0002
        /*0052*/ 	.short	0x0010
        /*0054*/ 	.byte	0x00, 0xf4, 0x21, 0x00


	//----- nvinfo : EIATTR_KPARAM_INFO
	.align		4
.L_21:
        /*0058*/ 	.byte	0x04, 0x17
        /*005a*/ 	.short	(.L_23 - .L_22)
.L_22:
        /*005c*/ 	.word	0x00000000
        /*0060*/ 	.short	0x0001
        /*0062*/ 	.short	0x0008
        /*0064*/ 	.byte	0x00, 0xf4, 0x21, 0x00


	//----- nvinfo : EIATTR_KPARAM_INFO
	.align		4
.L_23:
        /*0068*/ 	.byte	0x04, 0x17
        /*006a*/ 	.short	(.L_25 - .L_24)
.L_24:
        /*006c*/ 	.word	0x00000000
        /*0070*/ 	.short	0x0000
        /*0072*/ 	.short	0x0000
        /*0074*/ 	.byte	0x00, 0xf4, 0x21, 0x00


	//----- nvinfo : EIATTR_SPARSE_MMA_MASK
	.align		4
.L_25:
        /*0078*/ 	.byte	0x03, 0x50
        /*007a*/ 	.short	0x0000


	//----- nvinfo : EIATTR_MAXREG_COUNT
	.align		4
        /*007c*/ 	.byte	0x03, 0x1b
        /*007e*/ 	.short	0x00ff


	//----- nvinfo : EIATTR_EXIT_INSTR_OFFSETS
	.align		4
        /*0080*/ 	.byte	0x04, 0x1c
        /*0082*/ 	.short	(.L_27 - .L_26)


	//   ....[0]....
.L_26:
        /*0084*/ 	.word	0x000003c0


	//   ....[1]....
        /*0088*/ 	.word	0x000003e0


	//----- nvinfo : EIATTR_REQNTID
	.align		4
.L_27:
        /*008c*/ 	.byte	0x04, 0x10
        /*008e*/ 	.short	(.L_29 - .L_28)
.L_28:
        /*0090*/ 	.word	0x00000080
        /*0094*/ 	.word	0x00000001
        /*0098*/ 	.word	0x00000001


	//----- nvinfo : EIATTR_CBANK_PARAM_SIZE
	.align		4
.L_29:
        /*009c*/ 	.byte	0x03, 0x19
        /*009e*/ 	.short	0x0034


	//----- nvinfo : EIATTR_PARAM_CBANK
	.align		4
        /*00a0*/ 	.byte	0x04, 0x0a
        /*00a2*/ 	.short	(.L_31 - .L_30)
	.align		4
.L_30:
        /*00a4*/ 	.word	index@(.nv.constant0.triton_poi_fused__native_batch_norm_legit_no_training_clone_relu_1)
        /*00a8*/ 	.short	0x0210
        /*00aa*/ 	.short	0x0034


	//----- nvinfo : EIATTR_SW_WAR
	.align		4
.L_31:
        /*00ac*/ 	.byte	0x04, 0x36
        /*00ae*/ 	.short	(.L_33 - .L_32)
.L_32:
        /*00b0*/ 	.word	0x00000008
.L_33:


//--------------------- .nv.callgraph             --------------------------
	.section	.nv.callgraph,"",@"SHT_CUDA_CALLGRAPH"
	.align	4
	.sectionentsize	8
	.align		4
        /*0000*/ 	.word	0x00000000
	.align		4
        /*0004*/ 	.word	0xffffffff
	.align		4
        /*0008*/ 	.word	0x00000000
	.align		4
        /*000c*/ 	.word	0xfffffffe
	.align		4
        /*0010*/ 	.word	0x00000000
	.align		4
        /*0014*/ 	.word	0xfffffffd
	.align		4
        /*0018*/ 	.word	0x00000000
	.align		4
        /*001c*/ 	.word	0xfffffffc


//--------------------- .nv.constant4             --------------------------
	.section	.nv.constant4,"a",@progbits
	.align	8
	.align		8
.nv.constant4:
        /*0000*/ 	.dword	_$_str
	.align		8
        /*0008*/ 	.dword	_$_str_$_2


//--------------------- .text.triton_poi_fused__native_batch_norm_legit_no_training_clone_relu_1 --------------------------
	.section	.text.triton_poi_fused__native_batch_norm_legit_no_training_clone_relu_1,"ax",@progbits
	.align	128
        .global         triton_poi_fused__native_batch_norm_legit_no_training_clone_relu_1
        .type           triton_poi_fused__native_batch_norm_legit_no_training_clone_relu_1,@function
        .size           triton_poi_fused__native_batch_norm_legit_no_training_clone_relu_1,(.L_x_1 - triton_poi_fused__native_batch_norm_legit_no_training_clone_relu_1)
        .other          triton_poi_fused__native_batch_norm_legit_no_training_clone_relu_1,@"STO_CUDA_ENTRY STV_DEFAULT"
triton_poi_fused__native_batch_norm_legit_no_training_clone_relu_1:
.text.triton_poi_fused__native_batch_norm_legit_no_training_clone_relu_1:
[----:B------:R-:W0:Y:S02]  /*0000*/  LDC R1, c[0x0][0x28] ;  /* 0x00000a00ff017b82 */ /* 0x000e240000000800 */
[----:B------:R-:W1:Y:S01]  /*0010*/  S2R R0, SR_TID.X ;  /* 0x0000000000007919 */ /* 0x000e620000002100 */
[----:B------:R-:W2:Y:S01]  /*0020*/  LDC.64 R4, c[0x0][0x220] ;  /* 0x00008800ff047b82 */ /* 0x000ea20000000a00 */
[----:B------:R-:W-:Y:S01]  /*0030*/  ULDC.64 UR4, c[0x0][0x208] ;  /* 0x0000820000047ab9 */ /* 0x000fe20000000a00 */
[----:B------:R-:W3:Y:S06]  /*0040*/  S2R R3, SR_CTAID.X ;  /* 0x0000000000037919 */ /* 0x000eec0000002500 */
[----:B------:R-:W4:Y:S01]  /*0050*/  LDC.64 R8, c[0x0][0x210] ;  /* 0x00008400ff087b82 */ /* 0x000f220000000a00 */
[----:B-1----:R-:W-:-:S04]  /*0060*/  LOP3.LUT R0, R0, 0x7f, RZ, 0xc0, !PT ;  /* 0x0000007f00007812 */ /* 0x002fc800078ec0ff */
[----:B---3--:R-:W-:-:S04]  /*0070*/  LEA R0, R3, R0, 0x7 ;  /* 0x0000000003007211 */ /* 0x008fc800078e38ff */
[C---:B------:R-:W-:Y:S01]  /*0080*/  ISETP.GE.AND P0, PT, R0.reuse, 0x510, PT ;  /* 0x000005100000780c */ /* 0x040fe20003f06270 */
[----:B------:R-:W-:-:S05]  /*0090*/  IMAD.HI R2, R0, 0x1948b0fd, RZ ;  /* 0x1948b0fd00027827 */ /* 0x000fca00078e02ff */
[----:B------:R-:W-:-:S04]  /*00a0*/  SHF.R.U32.HI R3, RZ, 0x1f, R2 ;  /* 0x0000001fff037819 */ /* 0x000fc80000011602 */
[----:B------:R-:W-:-:S04]  /*00b0*/  LEA.HI.SX32 R11, R2, R3, 0x1d ;  /* 0x00000003020b7211 */ /* 0x000fc800078feaff */
[----:B------:R-:W-:-:S04]  /*00c0*/  LEA.HI R2, R11, R11, RZ, 0x2 ;  /* 0x0000000b0b027211 */ /* 0x000fc800078f10ff */
[----:B------:R-:W-:-:S04]  /*00d0*/  LOP3.LUT R2, R2, 0xfffffffc, RZ, 0xc0, !PT ;  /* 0xfffffffc02027812 */ /* 0x000fc800078ec0ff */
[----:B------:R-:W-:Y:S01]  /*00e0*/  IADD3 R3, R11, -R2, RZ ;  /* 0x800000020b037210 */ /* 0x000fe20007ffe0ff */
[----:B------:R-:W-:-:S04]  /*00f0*/  HFMA2.MMA R2, -RZ, RZ, 0, 0 ;  /* 0x00000000ff027435 */ /* 0x000fc800000001ff */
[----:B--2---:R-:W-:-:S06]  /*0100*/  IMAD.WIDE R4, R3, 0x4, R4 ;  /* 0x0000000403047825 */ /* 0x004fcc00078e0204 */
[----:B------:R1:W2:Y:S01]  /*0110*/  @!P0 LDG.E.EL R2, desc[UR4][R4.64] ;  /* 0x0000000404028981 */ /* 0x0002a2000c2e1900 */
[----:B------:R-:W-:-:S05]  /*0120*/  IMAD.HI R6, R0, 0x38e38e39, RZ ;  /* 0x38e38e3900067827 */ /* 0x000fca00078e02ff */
[----:B------:R-:W-:-:S04]  /*0130*/  SHF.R.S32.HI R7, RZ, 0x1, R6 ;  /* 0x00000001ff077819 */ /* 0x000fc80000011406 */
[----:B------:R-:W-:Y:S01]  /*0140*/  LEA.HI R13, R6, R7, RZ, 0x1 ;  /* 0x00000007060d7211 */ /* 0x000fe200078f08ff */
[----:B-1----:R-:W1:Y:S04]  /*0150*/  LDC.64 R4, c[0x0][0x230] ;  /* 0x00008c00ff047b82 */ /* 0x002e680000000a00 */
[----:B------:R-:W-:-:S04]  /*0160*/  IMAD.HI R12, R13, 0x38e38e39, RZ ;  /* 0x38e38e390d0c7827 */ /* 0x000fc800078e02ff */
[----:B------:R-:W3:Y:S01]  /*0170*/  LDC.64 R6, c[0x0][0x218] ;  /* 0x00008600ff067b82 */ /* 0x000ee20000000a00 */
[----:B------:R-:W-:Y:S01]  /*0180*/  IMAD R10, R13, -0x9, R0 ;  /* 0xfffffff70d0a7824 */ /* 0x000fe200078e0200 */
[----:B------:R-:W-:-:S03]  /*0190*/  SHF.R.S32.HI R15, RZ, 0x1, R12 ;  /* 0x00000001ff0f7819 */ /* 0x000fc6000001140c */
[----:B------:R-:W-:Y:S01]  /*01a0*/  IMAD R14, R11, 0x64, R10 ;  /* 0x000000640b0e7824 */ /* 0x000fe200078e020a */
[----:B------:R-:W-:Y:S02]  /*01b0*/  LEA.HI R12, R12, R15, RZ, 0x1 ;  /* 0x0000000f0c0c7211 */ /* 0x000fe400078f08ff */
[----:B------:R-:W5:Y:S02]  /*01c0*/  LDC.64 R10, c[0x0][0x228] ;  /* 0x00008a00ff0a7b82 */ /* 0x000f640000000a00 */
[----:B------:R-:W-:Y:S01]  /*01d0*/  IADD3 R15, R14, 0xb, RZ ;  /* 0x0000000b0e0f7810 */ /* 0x000fe20007ffe0ff */
[----:B------:R-:W-:-:S04]  /*01e0*/  IMAD R12, R12, -0x9, R13 ;  /* 0xfffffff70c0c7824 */ /* 0x000fc800078e020d */
[----:B------:R-:W-:Y:S01]  /*01f0*/  IMAD R15, R12, 0xa, R15 ;  /* 0x0000000a0c0f7824 */ /* 0x000fe200078e020f */
[----:B------:R-:W-:-:S03]  /*0200*/  CS2R R12, SRZ ;  /* 0x00000000000c7805 */ /* 0x000fc6000001ff00 */
[----:B----4-:R-:W-:-:S04]  /*0210*/  IMAD.WIDE R8, R15, 0x4, R8 ;  /* 0x000000040f087825 */ /* 0x010fc800078e0208 */
[----:B---3--:R-:W-:Y:S01]  /*0220*/  IMAD.WIDE R6, R3, 0x4, R6 ;  /* 0x0000000403067825 */ /* 0x008fe200078e0206 */
[----:B------:R-:W3:Y:S01]  /*0230*/  @!P0 LDG.E R12, desc[UR4][R8.64] ;  /* 0x00000004080c8981 */ /* 0x000ee2000c1e1900 */
[----:B------:R-:W-:-:S03]  /*0240*/  CS2R R14, SRZ ;  /* 0x00000000000e7805 */ /* 0x000fc6000001ff00 */
[----:B------:R4:W3:Y:S01]  /*0250*/  @!P0 LDG.E.EL R13, desc[UR4][R6.64] ;  /* 0x00000004060d8981 */ /* 0x0008e2000c2e1900 */
[----:B-1----:R-:W-:-:S04]  /*0260*/  IMAD.WIDE R4, R3, 0x4, R4 ;  /* 0x0000000403047825 */ /* 0x002fc800078e0204 */
[----:B-----5:R-:W-:Y:S01]  /*0270*/  IMAD.WIDE R10, R3, 0x4, R10 ;  /* 0x00000004030a7825 */ /* 0x020fe200078e020a */
[----:B------:R1:W5:Y:S04]  /*0280*/  @!P0 LDG.E.EL R15, desc[UR4][R4.64] ;  /* 0x00000004040f8981 */ /* 0x000368000c2e1900 */
[----:B------:R-:W5:Y:S01]  /*0290*/  @!P0 LDG.E.EL R14, desc[UR4][R10.64] ;  /* 0x000000040a0e8981 */ /* 0x000f62000c2e1900 */
[----:B----4-:R-:W-:Y:S01]  /*02a0*/  MOV R6, 0x3e800000 ;  /* 0x3e80000000067802 */ /* 0x010fe20000000f00 */
[----:B--2---:R-:W-:Y:S02]  /*02b0*/  FADD R16, R2, 0.0010000000474974513054 ;  /* 0x3a83126f02107421 */ /* 0x004fe40000000000 */
[----:B------:R-:W2:Y:S02]  /*02c0*/  LDC.64 R2, c[0x0][0x238] ;  /* 0x00008e00ff027b82 */ /* 0x000ea40000000a00 */
[----:B------:R-:W4:Y:S02]  /*02d0*/  MUFU.SQRT R17, R16 ;  /* 0x0000001000117308 */ /* 0x000f240000002000 */
[----:B----4-:R-:W-:-:S02]  /*02e0*/  FSETP.GT.AND P1, PT, R17, 8.50705917302346158658e+37, PT ;  /* 0x7e8000001100780b */ /* 0x010fc40003f24000 */
[----:B------:R-:W-:-:S11]  /*02f0*/  FSETP.GEU.AND P2, PT, R17, 1.175494350822287508e-38, PT ;  /* 0x008000001100780b */ /* 0x000fd60003f4e000 */
[----:B------:R-:W-:-:S04]  /*0300*/  @P1 FMUL R17, R17, 0.25 ;  /* 0x3e80000011111820 */ /* 0x000fc80000400000 */
[----:B------:R-:W-:-:S06]  /*0310*/  @!P2 FMUL R17, R17, 16777216 ;  /* 0x4b8000001111a820 */ /* 0x000fcc0000400000 */
[----:B------:R-:W1:Y:S01]  /*0320*/  MUFU.RCP R17, R17 ;  /* 0x0000001100117308 */ /* 0x000e620000001000 */
[----:B------:R-:W-:-:S05]  /*0330*/  FSEL R6, R6, 1, P1 ;  /* 0x3f80000006067808 */ /* 0x000fca0000800000 */
[----:B------:R-:W-:Y:S01]  /*0340*/  @!P2 FMUL R6, R6, 16777216 ;  /* 0x4b8000000606a820 */ /* 0x000fe20000400000 */
[----:B---3--:R-:W-:-:S03]  /*0350*/  FADD R12, -R13, R12 ;  /* 0x0000000c0d0c7221 */ /* 0x008fc60000000100 */
[----:B-1----:R-:W-:-:S04]  /*0360*/  FMUL R5, R17, R6 ;  /* 0x0000000611057220 */ /* 0x002fc80000400000 */
[----:B------:R-:W-:-:S04]  /*0370*/  FMUL R12, R12, R5 ;  /* 0x000000050c0c7220 */ /* 0x000fc80000400000 */
[----:B-----5:R-:W-:Y:S01]  /*0380*/  FFMA R12, R12, R14, R15 ;  /* 0x0000000e0c0c7223 */ /* 0x020fe2000000000f */
[----:B--2---:R-:W-:-:S04]  /*0390*/  IMAD.WIDE R2, R0, 0x4, R2 ;  /* 0x0000000400027825 */ /* 0x004fc800078e0202 */
[----:B------:R-:W-:-:S04]  /*03a0*/  FSETP.GEU.AND P1, PT, R12, RZ, PT ;  /* 0x000000ff0c00720b */ /* 0x000fc80003f2e000 */
[----:B------:R-:W-:Y:S01]  /*03b0*/  FSEL R5, R12, RZ, P1 ;  /* 0x000000ff0c057208 */ /* 0x000fe20000800000 */
[----:B------:R-:W-:Y:S08]  /*03c0*/  @P0 EXIT ;  /* 0x000000000000094d */ /* 0x000ff00003800000 */
[----:B------:R-:W-:Y:S01]  /*03d0*/  STG.E desc[UR4][R2.64], R5 ;  /* 0x0000000502007986 */ /* 0x000fe2000c101904 */
[----:B------:R-:W-:Y:S05]  /*03e0*/  EXIT ;  /* 0x000000000000794d */ /* 0x000fea0003800000 */
.L_x_0:
[----:B------:R-:W-:-:S00]  /*03f0*/  BRA `(.L_x_0) ;  /* 0xfffffffc00fc7947 */ /* 0x000fc0000383ffff */
[----:B------:R-:W-:-:S00]  /*0400*/  NOP ;  /* 0x0000000000007918 */ /* 0x000fc00000000000 */
[----:B------:R-:W-:-:S00]  /*0410*/  NOP ;  /* 0x0000000000007918 */ /* 0x000fc00000000000 */
[----:B------:R-:W-:-:S00]  /*0420*/  NOP ;  /* 0x0000000000007918 */ /* 0x000fc00000000000 */
[----:B------:R-:W-:-:S00]  /*0430*/  NOP ;  /* 0x0000000000007918 */ /* 0x000fc00000000000 */
[----:B------:R-:W-:-:S00]  /*0440*/  NOP ;  /* 0x0000000000007918 */ /* 0x000fc00000000000 */
[----:B------:R-:W-:-:S00]  /*0450*/  NOP ;  /* 0x0000000000007918 */ /* 0x000fc00000000000 */
[----:B------:R-:W-:-:S00]  /*0460*/  NOP ;  /* 0x0000000000007918 */ /* 0x000fc00000000000 */
[----:B------:R-:W-:-:S00]  /*0470*/  NOP ;  /* 0x0000000000007918 */ /* 0x000fc00000000000 */
.L_x_1:


//--------------------- .nv.global.init           --------------------------
	.section	.nv.global.init,"aw",@progbits
.nv.global.init:
	.type		_$_str,@object
	.size		_$_str,(_$_str_$_2 - _$_str)
_$_str:
        /*0000*/ 	.byte	0x5f, 0x5f, 0x43, 0x55, 0x44, 0x41, 0x5f, 0x46, 0x54, 0x5a, 0x00
	.type		_$_str_$_2,@object
	.size		_$_str_$_2,(.L_1 - _$_str_$_2)
_$_str_$_2:
        /*000b*/ 	.byte	0x5f, 0x5f, 0x43, 0x55, 0x44, 0x41, 0x5f, 0x50, 0x52, 0x45, 0x43, 0x5f, 0x53, 0x51, 0x52, 0x54
        /*001b*/ 	.byte	0x00
.L_1:


//--------------------- .nv.constant0.triton_poi_fused__native_batch_norm_legit_no_training_clone_relu_1 --------------------------
	.section	.nv.constant0.triton_poi_fused__native_batch_norm_legit_no_training_clone_relu_1,"a",@progbits
	.sectionflags	@""
	.align	4
.nv.constant0.triton_poi_fused__native_batch_norm_legit_no_training_clone_relu_1:
	.zero		580
